//
// Generated by NVIDIA NVVM Compiler
//
// Compiler Build ID: CL-36424714
// Cuda compilation tools, release 13.0, V13.0.88
// Based on NVVM 20.0.0
//

.version 9.0
.target sm_100
.address_size 64

	// .globl	_Z12word_reversePcS_Pi

.visible .entry _Z12word_reversePcS_Pi(
	.param .u64 .ptr .align 1 _Z12word_reversePcS_Pi_param_0,
	.param .u64 .ptr .align 1 _Z12word_reversePcS_Pi_param_1,
	.param .u64 .ptr .align 1 _Z12word_reversePcS_Pi_param_2
)
{
	.reg .pred 	%p<3>;
	.reg .b16 	%rs<3>;
	.reg .b32 	%r<18>;
	.reg .b64 	%rd<15>;

	ld.param.u64 	%rd4, [_Z12word_reversePcS_Pi_param_0];
	ld.param.u64 	%rd5, [_Z12word_reversePcS_Pi_param_1];
	ld.param.u64 	%rd6, [_Z12word_reversePcS_Pi_param_2];
	cvta.to.global.u64 	%rd1, %rd5;
	cvta.to.global.u64 	%rd7, %rd6;
	mov.u32 	%r8, %tid.x;
	mul.wide.u32 	%rd8, %r8, 4;
	add.s64 	%rd2, %rd7, %rd8;
	ld.global.u32 	%r16, [%rd2];
	ld.global.u32 	%r17, [%rd2+4];
	add.s32 	%r9, %r17, -1;
	setp.ge.s32 	%p1, %r16, %r9;
	@%p1 bra 	$L__BB0_3;
	cvta.to.global.u64 	%rd3, %rd4;
$L__BB0_2:
	ld.global.u32 	%r10, [%rd2];
	sub.s32 	%r11, %r17, %r16;
	add.s32 	%r12, %r11, %r10;
	add.s32 	%r13, %r12, -2;
	cvt.s64.s32 	%rd9, %r13;
	add.s64 	%rd10, %rd3, %rd9;
	ld.global.u8 	%rs1, [%rd10];
	cvt.s64.s32 	%rd11, %r16;
	add.s64 	%rd12, %rd1, %rd11;
	st.global.u8 	[%rd12], %rs1;
	add.s32 	%r16, %r16, 1;
	ld.global.u32 	%r17, [%rd2+4];
	add.s32 	%r14, %r17, -1;
	setp.lt.s32 	%p2, %r16, %r14;
	@%p2 bra 	$L__BB0_2;
$L__BB0_3:
	cvt.s64.s32 	%rd13, %r17;
	add.s64 	%rd14, %rd1, %rd13;
	mov.b16 	%rs2, 32;
	st.global.u8 	[%rd14+-1], %rs2;
	ret;

}


// ===== COMPILED SASS (sm_100) =====

	.target	sm_100

	.elftype	@"ET_EXEC"


//--------------------- .note.nv.tkinfo           --------------------------
	.section	.note.nv.tkinfo,"",@"SHT_NOTE"
	.sectionflags	@"SHF_NOTE_NV_TKINFO"
	.tkinfo
        /*0018*/ 	.word	0x00000002
        /*0030*/ 	.string	""
        /*0030*/ 	.string	"ptxas"
        /*0030*/ 	.string	"Cuda compilation tools, release 13.0, V13.0.88"
        /*0030*/ 	.string	"Build cuda_13.0.r13.0/compiler.36424714_0"
        /*0030*/ 	.string	"-arch sm_100 -m 64 "



//--------------------- .note.nv.cuinfo           --------------------------
	.section	.note.nv.cuinfo,"",@"SHT_NOTE"
	.sectionflags	@"SHF_NOTE_NV_CUINFO"
        /*0018*/ 	.short	0x0002
        /*001a*/ 	.short	0x0064
        /*001c*/ 	.short	0x0082
	.zero		2


//--------------------- .nv.info                  --------------------------
	.section	.nv.info,"",@"SHT_CUDA_INFO"
	.align	4


	//----- nvinfo : EIATTR_REGCOUNT
	.align		4
        /*0000*/ 	.byte	0x04, 0x2f
        /*0002*/ 	.short	(.L_1 - .L_0)
	.align		4
.L_0:
        /*0004*/ 	.word	index@(_Z12word_reversePcS_Pi)
        /*0008*/ 	.word	0x0000000e


	//----- nvinfo : EIATTR_FRAME_SIZE
	.align		4
.L_1:
        /*000c*/ 	.byte	0x04, 0x11
        /*000e*/ 	.short	(.L_3 - .L_2)
	.align		4
.L_2:
        /*0010*/ 	.word	index@(_Z12word_reversePcS_Pi)
        /*0014*/ 	.word	0x00000000


	//----- nvinfo : EIATTR_MIN_STACK_SIZE
	.align		4
.L_3:
        /*0018*/ 	.byte	0x04, 0x12
        /*001a*/ 	.short	(.L_5 - .L_4)
	.align		4
.L_4:
        /*001c*/ 	.word	index@(_Z12word_reversePcS_Pi)
        /*0020*/ 	.word	0x00000000
.L_5:


//--------------------- .nv.compat                --------------------------
	.section	.nv.compat,"",@"SHT_CUDA_COMPAT_INFO"
	.align	4
        /*0000*/ 	.byte	0x02, 0x09, 0x00, 0x00, 0x02, 0x02, 0x01, 0x00, 0x02, 0x05, 0x05, 0x00, 0x03, 0x07, 0x01, 0x01
        /*0010*/ 	.byte	0x02, 0x03, 0x00, 0x00, 0x02, 0x06, 0x01, 0x00, 0x04, 0x0b, 0x08, 0x00, 0x09, 0x00, 0x00, 0x00
        /*0020*/ 	.byte	0x00, 0x00, 0x00, 0x00


//--------------------- .nv.info._Z12word_reversePcS_Pi --------------------------
	.section	.nv.info._Z12word_reversePcS_Pi,"",@"SHT_CUDA_INFO"
	.sectionflags	@""
	.align	4


	//----- nvinfo : EIATTR_CUDA_API_VERSION
	.align		4
        /*0000*/ 	.byte	0x04, 0x37
        /*0002*/ 	.short	(.L_7 - .L_6)
.L_6:
        /*0004*/ 	.word	0x00000082


	//----- nvinfo : EIATTR_KPARAM_INFO
	.align		4
.L_7:
        /*0008*/ 	.byte	0x04, 0x17
        /*000a*/ 	.short	(.L_9 - .L_8)
.L_8:
        /*000c*/ 	.word	0x00000000
        /*0010*/ 	.short	0x0002
        /*0012*/ 	.short	0x0010
        /*0014*/ 	.byte	0x00, 0xf5, 0x21, 0x00


	//----- nvinfo : EIATTR_KPARAM_INFO
	.align		4
.L_9:
        /*0018*/ 	.byte	0x04, 0x17
        /*001a*/ 	.short	(.L_11 - .L_10)
.L_10:
        /*001c*/ 	.word	0x00000000
        /*0020*/ 	.short	0x0001
        /*0022*/ 	.short	0x0008
        /*0024*/ 	.byte	0x00, 0xf5, 0x21, 0x00


	//----- nvinfo : EIATTR_KPARAM_INFO
	.align		4
.L_11:
        /*0028*/ 	.byte	0x04, 0x17
        /*002a*/ 	.short	(.L_13 - .L_12)
.L_12:
        /*002c*/ 	.word	0x00000000
        /*0030*/ 	.short	0x0000
        /*0032*/ 	.short	0x0000
        /*0034*/ 	.byte	0x00, 0xf5, 0x21, 0x00


	//----- nvinfo : EIATTR_SPARSE_MMA_MASK
	.align		4
.L_13:
        /*0038*/ 	.byte	0x03, 0x50
        /*003a*/ 	.short	0x0000


	//----- nvinfo : EIATTR_MAXREG_COUNT
	.align		4
        /*003c*/ 	.byte	0x03, 0x1b
        /*003e*/ 	.short	0x00ff


	//----- nvinfo : EIATTR_MERCURY_ISA_VERSION
	.align		4
        /*0040*/ 	.byte	0x03, 0x5f
        /*0042*/ 	.short	0x0101


	//----- nvinfo : EIATTR_VRC_CTA_INIT_COUNT
	.align		4
        /*0044*/ 	.byte	0x02, 0x4a
	.zero		1
	.zero		1


	//----- nvinfo : EIATTR_EXIT_INSTR_OFFSETS
	.align		4
        /*0048*/ 	.byte	0x04, 0x1c
        /*004a*/ 	.short	(.L_15 - .L_14)


	//   ....[0]....
.L_14:
        /*004c*/ 	.word	0x00000200


	//----- nvinfo : EIATTR_CRS_STACK_SIZE
	.align		4
.L_15:
        /*0050*/ 	.byte	0x04, 0x1e
        /*0052*/ 	.short	(.L_17 - .L_16)
.L_16:
        /*0054*/ 	.word	0x00000000


	//----- nvinfo : EIATTR_CBANK_PARAM_SIZE
	.align		4
.L_17:
        /*0058*/ 	.byte	0x03, 0x19
        /*005a*/ 	.short	0x0018


	//----- nvinfo : EIATTR_PARAM_CBANK
	.align		4
        /*005c*/ 	.byte	0x04, 0x0a
        /*005e*/ 	.short	(.L_19 - .L_18)
	.align		4
.L_18:
        /*0060*/ 	.word	index@(.nv.constant0._Z12word_reversePcS_Pi)
        /*0064*/ 	.short	0x0380
        /*0066*/ 	.short	0x0018


	//----- nvinfo : EIATTR_SW_WAR
	.align		4
.L_19:
        /*0068*/ 	.byte	0x04, 0x36
        /*006a*/ 	.short	(.L_21 - .L_20)
.L_20:
        /*006c*/ 	.word	0x00000008
.L_21:


//--------------------- .nv.callgraph             --------------------------
	.section	.nv.callgraph,"",@"SHT_CUDA_CALLGRAPH"
	.align	4
	.sectionentsize	8
	.align		4
        /*0000*/ 	.word	0x00000000
	.align		4
        /*0004*/ 	.word	0xffffffff
	.align		4
        /*0008*/ 	.word	0x00000000
	.align		4
        /*000c*/ 	.word	0xfffffffe
	.align		4
        /*0010*/ 	.word	0x00000000
	.align		4
        /*0014*/ 	.word	0xfffffffd
	.align		4
        /*0018*/ 	.word	0x00000000
	.align		4
        /*001c*/ 	.word	0xfffffffc


//--------------------- .text._Z12word_reversePcS_Pi --------------------------
	.section	.text._Z12word_reversePcS_Pi,"ax",@progbits
	.align	128
        .global         _Z12word_reversePcS_Pi
        .type           _Z12word_reversePcS_Pi,@function
        .size           _Z12word_reversePcS_Pi,(.L_x_4 - _Z12word_reversePcS_Pi)
        .other          _Z12word_reversePcS_Pi,@"STO_CUDA_ENTRY STV_DEFAULT"
_Z12word_reversePcS_Pi:
.text._Z12word_reversePcS_Pi:
[----:B------:R-:W-:Y:S01]  /*0000*/  LDC R1, c[0x0][0x37c] ;  /* 0x0000df00ff017b82 */ /* 0x000fe20000000800 */
[----:B------:R-:W0:Y:S07]  /*0010*/  S2R R5, SR_TID.X ;  /* 0x0000000000057919 */ /* 0x000e2e0000002100 */
[----:B------:R-:W0:Y:S01]  /*0020*/  LDC.64 R2, c[0x0][0x390] ;  /* 0x0000e400ff027b82 */ /* 0x000e220000000a00 */
[----:B------:R-:W1:Y:S01]  /*0030*/  LDCU.64 UR4, c[0x0][0x358] ;  /* 0x00006b00ff0477ac */ /* 0x000e620008000a00 */
[----:B------:R-:W2:Y:S01]  /*0040*/  LDCU.128 UR8, c[0x0][0x380] ;  /* 0x00007000ff0877ac */ /* 0x000ea20008000c00 */
[----:B0-----:R-:W-:-:S05]  /*0050*/  IMAD.WIDE.U32 R2, R5, 0x4, R2 ;  /* 0x0000000405027825 */ /* 0x001fca00078e0002 */
[----:B-1----:R-:W3:Y:S04]  /*0060*/  LDG.E R9, desc[UR4][R2.64+0x4] ;  /* 0x0000040402097981 */ /* 0x002ee8000c1e1900 */
[----:B------:R-:W4:Y:S01]  /*0070*/  LDG.E R0, desc[UR4][R2.64] ;  /* 0x0000000402007981 */ /* 0x000f22000c1e1900 */
[----:B------:R-:W-:Y:S01]  /*0080*/  BSSY.RECONVERGENT B0, `(.L_x_0) ;  /* 0x0000012000007945 */ /* 0x000fe20003800200 */
[----:B---3--:R-:W-:-:S05]  /*0090*/  VIADD R5, R9, 0xffffffff ;  /* 0xffffffff09057836 */ /* 0x008fca0000000000 */
[----:B----4-:R-:W-:-:S13]  /*00a0*/  ISETP.GE.AND P0, PT, R0, R5, PT ;  /* 0x000000050000720c */ /* 0x010fda0003f06270 */
[----:B--2---:R-:W-:Y:S05]  /*00b0*/  @P0 BRA `(.L_x_1) ;  /* 0x0000000000380947 */ /* 0x004fea0003800000 */
.L_x_2:
[----:B------:R-:W2:Y:S02]  /*00c0*/  LDG.E R4, desc[UR4][R2.64] ;  /* 0x0000000402047981 */ /* 0x000ea4000c1e1900 */
[----:B--2---:R-:W-:-:S05]  /*00d0*/  IADD3 R4, PT, PT, R4, R9, -R0 ;  /* 0x0000000904047210 */ /* 0x004fca0007ffe800 */
[----:B------:R-:W-:-:S05]  /*00e0*/  VIADD R5, R4, 0xfffffffe ;  /* 0xfffffffe04057836 */ /* 0x000fca0000000000 */
[----:B------:R-:W-:-:S04]  /*00f0*/  IADD3 R4, P0, PT, R5, UR8, RZ ;  /* 0x0000000805047c10 */ /* 0x000fc8000ff1e0ff */
[----:B------:R-:W-:-:S06]  /*0100*/  LEA.HI.X.SX32 R5, R5, UR9, 0x1, P0 ;  /* 0x0000000905057c11 */ /* 0x000fcc00080f0eff */
[----:B------:R-:W2:Y:S01]  /*0110*/  LDG.E.U8 R5, desc[UR4][R4.64] ;  /* 0x0000000404057981 */ /* 0x000ea2000c1e1100 */
[----:B------:R-:W-:-:S04]  /*0120*/  IADD3 R6, P0, PT, R0, UR10, RZ ;  /* 0x0000000a00067c10 */ /* 0x000fc8000ff1e0ff */
[----:B------:R-:W-:-:S05]  /*0130*/  LEA.HI.X.SX32 R7, R0, UR11, 0x1, P0 ;  /* 0x0000000b00077c11 */ /* 0x000fca00080f0eff */
[----:B--2---:R0:W-:Y:S04]  /*0140*/  STG.E.U8 desc[UR4][R6.64], R5 ;  /* 0x0000000506007986 */ /* 0x0041e8000c101104 */
[----:B------:R-:W2:Y:S01]  /*0150*/  LDG.E R9, desc[UR4][R2.64+0x4] ;  /* 0x0000040402097981 */ /* 0x000ea2000c1e1900 */
[----:B------:R-:W-:Y:S02]  /*0160*/  VIADD R0, R0, 0x1 ;  /* 0x0000000100007836 */ /* 0x000fe40000000000 */
[----:B--2---:R-:W-:-:S05]  /*0170*/  VIADD R11, R9, 0xffffffff ;  /* 0xffffffff090b7836 */ /* 0x004fca0000000000 */
[----:B------:R-:W-:-:S13]  /*0180*/  ISETP.GE.AND P0, PT, R0, R11, PT ;  /* 0x0000000b0000720c */ /* 0x000fda0003f06270 */
[----:B0-----:R-:W-:Y:S05]  /*0190*/  @!P0 BRA `(.L_x_2) ;  /* 0xfffffffc00c88947 */ /* 0x001fea000383ffff */
.L_x_1:
[----:B------:R-:W-:Y:S05]  /*01a0*/  BSYNC.RECONVERGENT B0 ;  /* 0x0000000000007941 */ /* 0x000fea0003800200 */
.L_x_0:
[----:B------:R-:W0:Y:S01]  /*01b0*/  LDCU.64 UR6, c[0x0][0x388] ;  /* 0x00007100ff0677ac */ /* 0x000e220008000a00 */
[----:B------:R-:W-:Y:S01]  /*01c0*/  IMAD.MOV.U32 R0, RZ, RZ, 0x20 ;  /* 0x00000020ff007424 */ /* 0x000fe200078e00ff */
[----:B0-----:R-:W-:-:S04]  /*01d0*/  IADD3 R2, P0, PT, R9, UR6, RZ ;  /* 0x0000000609027c10 */ /* 0x001fc8000ff1e0ff */
[----:B------:R-:W-:-:S05]  /*01e0*/  LEA.HI.X.SX32 R3, R9, UR7, 0x1, P0 ;  /* 0x0000000709037c11 */ /* 0x000fca00080f0eff */
[----:B------:R-:W-:Y:S01]  /*01f0*/  STG.E.U8 desc[UR4][R2.64+-0x1], R0 ;  /* 0xffffff0002007986 */ /* 0x000fe2000c101104 */
[----:B------:R-:W-:Y:S05]  /*0200*/  EXIT ;  /* 0x000000000000794d */ /* 0x000fea0003800000 */
.L_x_3:
[----:B------:R-:W-:-:S00]  /*0210*/  BRA `(.L_x_3) ;  /* 0xfffffffc00fc7947 */ /* 0x000fc0000383ffff */
[----:B------:R-:W-:-:S00]  /*0220*/  NOP ;  /* 0x0000000000007918 */ /* 0x000fc00000000000 */
        /* <DEDUP_REMOVED lines=13> */
.L_x_4:


//--------------------- .nv.shared.reserved.0     --------------------------
	.section	.nv.shared.reserved.0,"aw",@nobits
	.weak		__nv_reservedSMEM_offset_0_alias
	.size		__nv_reservedSMEM_offset_0_alias, 0, 64
	.other		__nv_reservedSMEM_offset_0_alias,@"STO_CUDA_RESERVED_SHARED STV_DEFAULT"
__nv_reservedSMEM_offset_0_alias:
	.zero		0
	.zero		64


//--------------------- .nv.constant0._Z12word_reversePcS_Pi --------------------------
	.section	.nv.constant0._Z12word_reversePcS_Pi,"a",@progbits
	.sectionflags	@""
	.align	4
.nv.constant0._Z12word_reversePcS_Pi:
	.zero		920


//--------------------- SYMBOLS --------------------------

	.type		.nv.reservedSmem.offset0,@object
	.size		.nv.reservedSmem.offset0,0x4
